	.headerflags	@"EF_CUDA_TEXMODE_UNIFIED EF_CUDA_64BIT_ADDRESS EF_CUDA_ACCELERATORS EF_CUDA_SM90 EF_CUDA_VIRTUAL_SM(EF_CUDA_SM90)"
	.elftype	@"ET_EXEC"


//--------------------- .nv.info                  --------------------------
	.section	.nv.info,"",@"SHT_CUDA_INFO"
	.align	4


	//----- nvinfo : EIATTR_REGCOUNT
	.align		4
        /*0000*/ 	.byte	0x04, 0x2f
        /*0002*/ 	.short	(.L_1 - .L_0)
	.align		4
.L_0:
        /*0004*/ 	.word	index@(triton_poi_fused_add_1)
        /*0008*/ 	.word	0x0000000a


	//----- nvinfo : EIATTR_MIN_STACK_SIZE
	.align		4
.L_1:
        /*000c*/ 	.byte	0x04, 0x12
        /*000e*/ 	.short	(.L_3 - .L_2)
	.align		4
.L_2:
        /*0010*/ 	.word	index@(triton_poi_fused_add_1)
        /*0014*/ 	.word	0x00000000


	//----- nvinfo : EIATTR_FRAME_SIZE
	.align		4
.L_3:
        /*0018*/ 	.byte	0x04, 0x11
        /*001a*/ 	.short	(.L_5 - .L_4)
	.align		4
.L_4:
        /*001c*/ 	.word	index@(triton_poi_fused_add_1)
        /*0020*/ 	.word	0x00000000


	//----- nvinfo : EIATTR_MIN_STACK_SIZE
	.align		4
.L_5:
        /*0024*/ 	.byte	0x04, 0x12
        /*0026*/ 	.short	(.L_7 - .L_6)
	.align		4
.L_6:
        /*0028*/ 	.word	index@(triton_poi_fused_add_1)
        /*002c*/ 	.word	0x00000000
.L_7:


//--------------------- .nv.info.triton_poi_fused_add_1 --------------------------
	.section	.nv.info.triton_poi_fused_add_1,"",@"SHT_CUDA_INFO"
	.sectionflags	@""
	.align	4


	//----- nvinfo : EIATTR_CUDA_API_VERSION
	.align		4
        /*0000*/ 	.byte	0x04, 0x37
        /*0002*/ 	.short	(.L_9 - .L_8)
.L_8:
        /*0004*/ 	.word	0x0000007c


	//----- nvinfo : EIATTR_KPARAM_INFO
	.align		4
.L_9:
        /*0008*/ 	.byte	0x04, 0x17
        /*000a*/ 	.short	(.L_11 - .L_10)
.L_10:
        /*000c*/ 	.word	0x00000000
        /*0010*/ 	.short	0x0002
        /*0012*/ 	.short	0x0010
        /*0014*/ 	.byte	0x00, 0xf0, 0x11, 0x00


	//----- nvinfo : EIATTR_KPARAM_INFO
	.align		4
.L_11:
        /*0018*/ 	.byte	0x04, 0x17
        /*001a*/ 	.short	(.L_13 - .L_12)
.L_12:
        /*001c*/ 	.word	0x00000000
        /*0020*/ 	.short	0x0001
        /*0022*/ 	.short	0x0008
        /*0024*/ 	.byte	0x00, 0xf4, 0x21, 0x00


	//----- nvinfo : EIATTR_KPARAM_INFO
	.align		4
.L_13:
        /*0028*/ 	.byte	0x04, 0x17
        /*002a*/ 	.short	(.L_15 - .L_14)
.L_14:
        /*002c*/ 	.word	0x00000000
        /*0030*/ 	.short	0x0000
        /*0032*/ 	.short	0x0000
        /*0034*/ 	.byte	0x00, 0xf4, 0x21, 0x00


	//----- nvinfo : EIATTR_SPARSE_MMA_MASK
	.align		4
.L_15:
        /*0038*/ 	.byte	0x03, 0x50
        /*003a*/ 	.short	0x0000


	//----- nvinfo : EIATTR_MAXREG_COUNT
	.align		4
        /*003c*/ 	.byte	0x03, 0x1b
        /*003e*/ 	.short	0x00ff


	//----- nvinfo : EIATTR_EXIT_INSTR_OFFSETS
	.align		4
        /*0040*/ 	.byte	0x04, 0x1c
        /*0042*/ 	.short	(.L_17 - .L_16)


	//   ....[0]....
.L_16:
        /*0044*/ 	.word	0x00000100


	//   ....[1]....
        /*0048*/ 	.word	0x00000120


	//----- nvinfo : EIATTR_REQNTID
	.align		4
.L_17:
        /*004c*/ 	.byte	0x04, 0x10
        /*004e*/ 	.short	(.L_19 - .L_18)
.L_18:
        /*0050*/ 	.word	0x00000080
        /*0054*/ 	.word	0x00000001
        /*0058*/ 	.word	0x00000001


	//----- nvinfo : EIATTR_CBANK_PARAM_SIZE
	.align		4
.L_19:
        /*005c*/ 	.byte	0x03, 0x19
        /*005e*/ 	.short	0x0014


	//----- nvinfo : EIATTR_PARAM_CBANK
	.align		4
        /*0060*/ 	.byte	0x04, 0x0a
        /*0062*/ 	.short	(.L_21 - .L_20)
	.align		4
.L_20:
        /*0064*/ 	.word	index@(.nv.constant0.triton_poi_fused_add_1)
        /*0068*/ 	.short	0x0210
        /*006a*/ 	.short	0x0014


	//----- nvinfo : EIATTR_SW_WAR
	.align		4
.L_21:
        /*006c*/ 	.byte	0x04, 0x36
        /*006e*/ 	.short	(.L_23 - .L_22)
.L_22:
        /*0070*/ 	.word	0x00000008
.L_23:


//--------------------- .nv.callgraph             --------------------------
	.section	.nv.callgraph,"",@"SHT_CUDA_CALLGRAPH"
	.align	4
	.sectionentsize	8
	.align		4
        /*0000*/ 	.word	0x00000000
	.align		4
        /*0004*/ 	.word	0xffffffff
	.align		4
        /*0008*/ 	.word	0x00000000
	.align		4
        /*000c*/ 	.word	0xfffffffe
	.align		4
        /*0010*/ 	.word	0x00000000
	.align		4
        /*0014*/ 	.word	0xfffffffd
	.align		4
        /*0018*/ 	.word	0x00000000
	.align		4
        /*001c*/ 	.word	0xfffffffc


//--------------------- .text.triton_poi_fused_add_1 --------------------------
	.section	.text.triton_poi_fused_add_1,"ax",@progbits
	.align	128
        .global         triton_poi_fused_add_1
        .type           triton_poi_fused_add_1,@function
        .size           triton_poi_fused_add_1,(.L_x_1 - triton_poi_fused_add_1)
        .other          triton_poi_fused_add_1,@"STO_CUDA_ENTRY STV_DEFAULT"
triton_poi_fused_add_1:
.text.triton_poi_fused_add_1:
[----:B------:R-:W0:Y:S02]  /*0000*/  LDC R1, c[0x0][0x28] ;  /* 0x00000a00ff017b82 */ /* 0x000e240000000800 */
[----:B------:R-:W1:Y:S01]  /*0010*/  S2R R0, SR_TID.X ;  /* 0x0000000000007919 */ /* 0x000e620000002100 */
[----:B------:R-:W2:Y:S01]  /*0020*/  LDC.64 R2, c[0x0][0x218] ;  /* 0x00008600ff027b82 */ /* 0x000ea20000000a00 */
[----:B------:R-:W-:Y:S01]  /*0030*/  ULDC.64 UR4, c[0x0][0x208] ;  /* 0x0000820000047ab9 */ /* 0x000fe20000000a00 */
[----:B------:R-:W3:Y:S06]  /*0040*/  S2R R7, SR_CTAID.X ;  /* 0x0000000000077919 */ /* 0x000eec0000002500 */
[----:B------:R-:W4:Y:S01]  /*0050*/  LDC.64 R4, c[0x0][0x210] ;  /* 0x00008400ff047b82 */ /* 0x000f220000000a00 */
[----:B-1----:R-:W-:-:S04]  /*0060*/  LOP3.LUT R0, R0, 0x7f, RZ, 0xc0, !PT ;  /* 0x0000007f00007812 */ /* 0x002fc800078ec0ff */
[----:B---3--:R-:W-:Y:S01]  /*0070*/  LEA R7, R7, R0, 0x7 ;  /* 0x0000000007077211 */ /* 0x008fe200078e38ff */
[----:B------:R-:W-:-:S03]  /*0080*/  HFMA2.MMA R0, -RZ, RZ, 0, 0 ;  /* 0x00000000ff007435 */ /* 0x000fc600000001ff */
[C---:B------:R-:W-:Y:S01]  /*0090*/  ISETP.GE.AND P0, PT, R7.reuse, 0x100, PT ;  /* 0x000001000700780c */ /* 0x040fe20003f06270 */
[----:B--2---:R-:W-:-:S04]  /*00a0*/  IMAD.WIDE R2, R7, 0x4, R2 ;  /* 0x0000000407027825 */ /* 0x004fc800078e0202 */
[----:B----4-:R-:W-:Y:S01]  /*00b0*/  IMAD.WIDE R4, R7, 0x4, R4 ;  /* 0x0000000407047825 */ /* 0x010fe200078e0204 */
[----:B------:R-:W-:-:S07]  /*00c0*/  MOV R7, RZ ;  /* 0x000000ff00077202 */ /* 0x000fce0000000f00 */
[----:B------:R-:W2:Y:S04]  /*00d0*/  @!P0 LDG.E R0, desc[UR4][R2.64] ;  /* 0x0000000402008981 */ /* 0x000ea8000c1e1900 */
[----:B------:R-:W2:Y:S02]  /*00e0*/  @!P0 LDG.E R7, desc[UR4][R4.64] ;  /* 0x0000000404078981 */ /* 0x000ea4000c1e1900 */
[----:B--2---:R-:W-:Y:S01]  /*00f0*/  FADD R7, R7, R0 ;  /* 0x0000000007077221 */ /* 0x004fe20000000000 */
[----:B------:R-:W-:Y:S06]  /*0100*/  @P0 EXIT ;  /* 0x000000000000094d */ /* 0x000fec0003800000 */
[----:B------:R-:W-:Y:S01]  /*0110*/  STG.E desc[UR4][R4.64], R7 ;  /* 0x0000000704007986 */ /* 0x000fe2000c101904 */
[----:B------:R-:W-:Y:S05]  /*0120*/  EXIT ;  /* 0x000000000000794d */ /* 0x000fea0003800000 */
.L_x_0:
[----:B------:R-:W-:-:S00]  /*0130*/  BRA `(.L_x_0) ;  /* 0xfffffffc00fc7947 */ /* 0x000fc0000383ffff */
[----:B------:R-:W-:-:S00]  /*0140*/  NOP ;  /* 0x0000000000007918 */ /* 0x000fc00000000000 */
        /* <DEDUP_REMOVED lines=11> */
.L_x_1:


//--------------------- .nv.constant0.triton_poi_fused_add_1 --------------------------
	.section	.nv.constant0.triton_poi_fused_add_1,"a",@progbits
	.sectionflags	@""
	.align	4
.nv.constant0.triton_poi_fused_add_1:
	.zero		548
